//
// Generated by NVIDIA NVVM Compiler
//
// Compiler Build ID: CL-36424714
// Cuda compilation tools, release 13.0, V13.0.88
// Based on NVVM 20.0.0
//

.version 9.0
.target sm_100
.address_size 64

	// .globl	_Z14kernel_initialPfiiif

.visible .entry _Z14kernel_initialPfiiif(
	.param .u64 .ptr .align 1 _Z14kernel_initialPfiiif_param_0,
	.param .u32 _Z14kernel_initialPfiiif_param_1,
	.param .u32 _Z14kernel_initialPfiiif_param_2,
	.param .u32 _Z14kernel_initialPfiiif_param_3,
	.param .f32 _Z14kernel_initialPfiiif_param_4
)
{
	.reg .pred 	%p<6>;
	.reg .b32 	%r<20>;
	.reg .b32 	%f<2>;
	.reg .b64 	%rd<5>;

	ld.param.u64 	%rd1, [_Z14kernel_initialPfiiif_param_0];
	ld.param.u32 	%r4, [_Z14kernel_initialPfiiif_param_1];
	ld.param.u32 	%r6, [_Z14kernel_initialPfiiif_param_2];
	ld.param.u32 	%r7, [_Z14kernel_initialPfiiif_param_3];
	ld.param.f32 	%f1, [_Z14kernel_initialPfiiif_param_4];
	mov.u32 	%r8, %ctaid.x;
	shl.b32 	%r9, %r8, 4;
	mov.u32 	%r10, %tid.x;
	add.s32 	%r1, %r9, %r10;
	mov.u32 	%r11, %ctaid.y;
	shl.b32 	%r12, %r11, 4;
	mov.u32 	%r13, %tid.y;
	add.s32 	%r14, %r12, %r13;
	mov.u32 	%r15, %ctaid.z;
	shl.b32 	%r16, %r15, 2;
	mov.u32 	%r17, %tid.z;
	add.s32 	%r3, %r16, %r17;
	setp.ge.s32 	%p1, %r1, %r4;
	setp.ge.s32 	%p2, %r14, %r6;
	or.pred  	%p3, %p1, %p2;
	setp.ge.s32 	%p4, %r3, %r7;
	or.pred  	%p5, %p3, %p4;
	@%p5 bra 	$L__BB0_2;
	cvta.to.global.u64 	%rd2, %rd1;
	mad.lo.s32 	%r18, %r6, %r3, %r14;
	mad.lo.s32 	%r19, %r18, %r4, %r1;
	mul.wide.s32 	%rd3, %r19, 4;
	add.s64 	%rd4, %rd2, %rd3;
	st.global.f32 	[%rd4], %f1;
$L__BB0_2:
	ret;

}


// ===== COMPILED SASS (sm_100) =====

	.target	sm_100

	.elftype	@"ET_EXEC"


//--------------------- .note.nv.tkinfo           --------------------------
	.section	.note.nv.tkinfo,"",@"SHT_NOTE"
	.sectionflags	@"SHF_NOTE_NV_TKINFO"
	.tkinfo
        /*0018*/ 	.word	0x00000002
        /*0030*/ 	.string	""
        /*0030*/ 	.string	"ptxas"
        /*0030*/ 	.string	"Cuda compilation tools, release 13.0, V13.0.88"
        /*0030*/ 	.string	"Build cuda_13.0.r13.0/compiler.36424714_0"
        /*0030*/ 	.string	"-arch sm_100 -m 64 "



//--------------------- .note.nv.cuinfo           --------------------------
	.section	.note.nv.cuinfo,"",@"SHT_NOTE"
	.sectionflags	@"SHF_NOTE_NV_CUINFO"
        /*0018*/ 	.short	0x0002
        /*001a*/ 	.short	0x0064
        /*001c*/ 	.short	0x0082
	.zero		2


//--------------------- .nv.info                  --------------------------
	.section	.nv.info,"",@"SHT_CUDA_INFO"
	.align	4


	//----- nvinfo : EIATTR_REGCOUNT
	.align		4
        /*0000*/ 	.byte	0x04, 0x2f
        /*0002*/ 	.short	(.L_1 - .L_0)
	.align		4
.L_0:
        /*0004*/ 	.word	index@(_Z14kernel_initialPfiiif)
        /*0008*/ 	.word	0x0000000a


	//----- nvinfo : EIATTR_FRAME_SIZE
	.align		4
.L_1:
        /*000c*/ 	.byte	0x04, 0x11
        /*000e*/ 	.short	(.L_3 - .L_2)
	.align		4
.L_2:
        /*0010*/ 	.word	index@(_Z14kernel_initialPfiiif)
        /*0014*/ 	.word	0x00000000


	//----- nvinfo : EIATTR_MIN_STACK_SIZE
	.align		4
.L_3:
        /*0018*/ 	.byte	0x04, 0x12
        /*001a*/ 	.short	(.L_5 - .L_4)
	.align		4
.L_4:
        /*001c*/ 	.word	index@(_Z14kernel_initialPfiiif)
        /*0020*/ 	.word	0x00000000
.L_5:


//--------------------- .nv.compat                --------------------------
	.section	.nv.compat,"",@"SHT_CUDA_COMPAT_INFO"
	.align	4
        /*0000*/ 	.byte	0x02, 0x09, 0x00, 0x00, 0x02, 0x02, 0x01, 0x00, 0x02, 0x05, 0x05, 0x00, 0x03, 0x07, 0x01, 0x01
        /*0010*/ 	.byte	0x02, 0x03, 0x00, 0x00, 0x02, 0x06, 0x01, 0x00, 0x04, 0x0b, 0x08, 0x00, 0x09, 0x00, 0x00, 0x00
        /*0020*/ 	.byte	0x00, 0x00, 0x00, 0x00


//--------------------- .nv.info._Z14kernel_initialPfiiif --------------------------
	.section	.nv.info._Z14kernel_initialPfiiif,"",@"SHT_CUDA_INFO"
	.sectionflags	@""
	.align	4


	//----- nvinfo : EIATTR_CUDA_API_VERSION
	.align		4
        /*0000*/ 	.byte	0x04, 0x37
        /*0002*/ 	.short	(.L_7 - .L_6)
.L_6:
        /*0004*/ 	.word	0x00000082


	//----- nvinfo : EIATTR_KPARAM_INFO
	.align		4
.L_7:
        /*0008*/ 	.byte	0x04, 0x17
        /*000a*/ 	.short	(.L_9 - .L_8)
.L_8:
        /*000c*/ 	.word	0x00000000
        /*0010*/ 	.short	0x0004
        /*0012*/ 	.short	0x0014
        /*0014*/ 	.byte	0x00, 0xf0, 0x11, 0x00


	//----- nvinfo : EIATTR_KPARAM_INFO
	.align		4
.L_9:
        /*0018*/ 	.byte	0x04, 0x17
        /*001a*/ 	.short	(.L_11 - .L_10)
.L_10:
        /*001c*/ 	.word	0x00000000
        /*0020*/ 	.short	0x0003
        /*0022*/ 	.short	0x0010
        /*0024*/ 	.byte	0x00, 0xf0, 0x11, 0x00


	//----- nvinfo : EIATTR_KPARAM_INFO
	.align		4
.L_11:
        /*0028*/ 	.byte	0x04, 0x17
        /*002a*/ 	.short	(.L_13 - .L_12)
.L_12:
        /*002c*/ 	.word	0x00000000
        /*0030*/ 	.short	0x0002
        /*0032*/ 	.short	0x000c
        /*0034*/ 	.byte	0x00, 0xf0, 0x11, 0x00


	//----- nvinfo : EIATTR_KPARAM_INFO
	.align		4
.L_13:
        /*0038*/ 	.byte	0x04, 0x17
        /*003a*/ 	.short	(.L_15 - .L_14)
.L_14:
        /*003c*/ 	.word	0x00000000
        /*0040*/ 	.short	0x0001
        /*0042*/ 	.short	0x0008
        /*0044*/ 	.byte	0x00, 0xf0, 0x11, 0x00


	//----- nvinfo : EIATTR_KPARAM_INFO
	.align		4
.L_15:
        /*0048*/ 	.byte	0x04, 0x17
        /*004a*/ 	.short	(.L_17 - .L_16)
.L_16:
        /*004c*/ 	.word	0x00000000
        /*0050*/ 	.short	0x0000
        /*0052*/ 	.short	0x0000
        /*0054*/ 	.byte	0x00, 0xf5, 0x21, 0x00


	//----- nvinfo : EIATTR_SPARSE_MMA_MASK
	.align		4
.L_17:
        /*0058*/ 	.byte	0x03, 0x50
        /*005a*/ 	.short	0x0000


	//----- nvinfo : EIATTR_MAXREG_COUNT
	.align		4
        /*005c*/ 	.byte	0x03, 0x1b
        /*005e*/ 	.short	0x00ff


	//----- nvinfo : EIATTR_MERCURY_ISA_VERSION
	.align		4
        /*0060*/ 	.byte	0x03, 0x5f
        /*0062*/ 	.short	0x0101


	//----- nvinfo : EIATTR_VRC_CTA_INIT_COUNT
	.align		4
        /*0064*/ 	.byte	0x02, 0x4a
	.zero		1
	.zero		1


	//----- nvinfo : EIATTR_EXIT_INSTR_OFFSETS
	.align		4
        /*0068*/ 	.byte	0x04, 0x1c
        /*006a*/ 	.short	(.L_19 - .L_18)


	//   ....[0]....
.L_18:
        /*006c*/ 	.word	0x000000f0


	//   ....[1]....
        /*0070*/ 	.word	0x00000170


	//----- nvinfo : EIATTR_CBANK_PARAM_SIZE
	.align		4
.L_19:
        /*0074*/ 	.byte	0x03, 0x19
        /*0076*/ 	.short	0x0018


	//----- nvinfo : EIATTR_PARAM_CBANK
	.align		4
        /*0078*/ 	.byte	0x04, 0x0a
        /*007a*/ 	.short	(.L_21 - .L_20)
	.align		4
.L_20:
        /*007c*/ 	.word	index@(.nv.constant0._Z14kernel_initialPfiiif)
        /*0080*/ 	.short	0x0380
        /*0082*/ 	.short	0x0018


	//----- nvinfo : EIATTR_SW_WAR
	.align		4
.L_21:
        /*0084*/ 	.byte	0x04, 0x36
        /*0086*/ 	.short	(.L_23 - .L_22)
.L_22:
        /*0088*/ 	.word	0x00000008
.L_23:


//--------------------- .nv.callgraph             --------------------------
	.section	.nv.callgraph,"",@"SHT_CUDA_CALLGRAPH"
	.align	4
	.sectionentsize	8
	.align		4
        /*0000*/ 	.word	0x00000000
	.align		4
        /*0004*/ 	.word	0xffffffff
	.align		4
        /*0008*/ 	.word	0x00000000
	.align		4
        /*000c*/ 	.word	0xfffffffe
	.align		4
        /*0010*/ 	.word	0x00000000
	.align		4
        /*0014*/ 	.word	0xfffffffd
	.align		4
        /*0018*/ 	.word	0x00000000
	.align		4
        /*001c*/ 	.word	0xfffffffc


//--------------------- .text._Z14kernel_initialPfiiif --------------------------
	.section	.text._Z14kernel_initialPfiiif,"ax",@progbits
	.align	128
        .global         _Z14kernel_initialPfiiif
        .type           _Z14kernel_initialPfiiif,@function
        .size           _Z14kernel_initialPfiiif,(.L_x_1 - _Z14kernel_initialPfiiif)
        .other          _Z14kernel_initialPfiiif,@"STO_CUDA_ENTRY STV_DEFAULT"
_Z14kernel_initialPfiiif:
.text._Z14kernel_initialPfiiif:
[----:B------:R-:W-:Y:S01]  /*0000*/  LDC R1, c[0x0][0x37c] ;  /* 0x0000df00ff017b82 */ /* 0x000fe20000000800 */
[----:B------:R-:W0:Y:S01]  /*0010*/  S2R R4, SR_CTAID.Y ;  /* 0x0000000000047919 */ /* 0x000e220000002600 */
[----:B------:R-:W1:Y:S01]  /*0020*/  LDCU.64 UR6, c[0x0][0x388] ;  /* 0x00007100ff0677ac */ /* 0x000e620008000a00 */
[----:B------:R-:W0:Y:S01]  /*0030*/  S2R R5, SR_TID.Y ;  /* 0x0000000000057919 */ /* 0x000e220000002200 */
[----:B------:R-:W2:Y:S01]  /*0040*/  LDCU UR4, c[0x0][0x390] ;  /* 0x00007200ff0477ac */ /* 0x000ea20008000800 */
[----:B------:R-:W3:Y:S01]  /*0050*/  S2R R0, SR_CTAID.X ;  /* 0x0000000000007919 */ /* 0x000ee20000002500 */
[----:B------:R-:W3:Y:S01]  /*0060*/  S2R R3, SR_TID.X ;  /* 0x0000000000037919 */ /* 0x000ee20000002100 */
[----:B------:R-:W4:Y:S01]  /*0070*/  S2R R2, SR_CTAID.Z ;  /* 0x0000000000027919 */ /* 0x000f220000002700 */
[----:B------:R-:W4:Y:S01]  /*0080*/  S2R R7, SR_TID.Z ;  /* 0x0000000000077919 */ /* 0x000f220000002300 */
[----:B0-----:R-:W-:-:S04]  /*0090*/  LEA R4, R4, R5, 0x4 ;  /* 0x0000000504047211 */ /* 0x001fc800078e20ff */
[----:B-1----:R-:W-:Y:S02]  /*00a0*/  ISETP.GE.AND P0, PT, R4, UR7, PT ;  /* 0x0000000704007c0c */ /* 0x002fe4000bf06270 */
[----:B---3--:R-:W-:-:S04]  /*00b0*/  LEA R0, R0, R3, 0x4 ;  /* 0x0000000300007211 */ /* 0x008fc800078e20ff */
[----:B------:R-:W-:Y:S02]  /*00c0*/  ISETP.GE.OR P0, PT, R0, UR6, P0 ;  /* 0x0000000600007c0c */ /* 0x000fe40008706670 */
[----:B----4-:R-:W-:-:S04]  /*00d0*/  LEA R5, R2, R7, 0x2 ;  /* 0x0000000702057211 */ /* 0x010fc800078e10ff */
[----:B--2---:R-:W-:-:S13]  /*00e0*/  ISETP.GE.OR P0, PT, R5, UR4, P0 ;  /* 0x0000000405007c0c */ /* 0x004fda0008706670 */
[----:B------:R-:W-:Y:S05]  /*00f0*/  @P0 EXIT ;  /* 0x000000000000094d */ /* 0x000fea0003800000 */
[----:B------:R-:W0:Y:S01]  /*0100*/  LDC.64 R2, c[0x0][0x380] ;  /* 0x0000e000ff027b82 */ /* 0x000e220000000a00 */
[----:B------:R-:W1:Y:S01]  /*0110*/  LDCU.64 UR4, c[0x0][0x358] ;  /* 0x00006b00ff0477ac */ /* 0x000e620008000a00 */
[----:B------:R-:W-:-:S04]  /*0120*/  IMAD R5, R5, UR7, R4 ;  /* 0x0000000705057c24 */ /* 0x000fc8000f8e0204 */
[----:B------:R-:W-:Y:S02]  /*0130*/  IMAD R5, R5, UR6, R0 ;  /* 0x0000000605057c24 */ /* 0x000fe4000f8e0200 */
[----:B------:R-:W1:Y:S02]  /*0140*/  LDC R7, c[0x0][0x394] ;  /* 0x0000e500ff077b82 */ /* 0x000e640000000800 */
[----:B0-----:R-:W-:-:S05]  /*0150*/  IMAD.WIDE R2, R5, 0x4, R2 ;  /* 0x0000000405027825 */ /* 0x001fca00078e0202 */
[----:B-1----:R-:W-:Y:S01]  /*0160*/  STG.E desc[UR4][R2.64], R7 ;  /* 0x0000000702007986 */ /* 0x002fe2000c101904 */
[----:B------:R-:W-:Y:S05]  /*0170*/  EXIT ;  /* 0x000000000000794d */ /* 0x000fea0003800000 */
.L_x_0:
[----:B------:R-:W-:-:S00]  /*0180*/  BRA `(.L_x_0) ;  /* 0xfffffffc00fc7947 */ /* 0x000fc0000383ffff */
[----:B------:R-:W-:-:S00]  /*0190*/  NOP ;  /* 0x0000000000007918 */ /* 0x000fc00000000000 */
        /* <DEDUP_REMOVED lines=14> */
.L_x_1:


//--------------------- .nv.shared.reserved.0     --------------------------
	.section	.nv.shared.reserved.0,"aw",@nobits
	.weak		__nv_reservedSMEM_offset_0_alias
	.size		__nv_reservedSMEM_offset_0_alias, 0, 64
	.other		__nv_reservedSMEM_offset_0_alias,@"STO_CUDA_RESERVED_SHARED STV_DEFAULT"
__nv_reservedSMEM_offset_0_alias:
	.zero		0
	.zero		64


//--------------------- .nv.constant0._Z14kernel_initialPfiiif --------------------------
	.section	.nv.constant0._Z14kernel_initialPfiiif,"a",@progbits
	.sectionflags	@""
	.align	4
.nv.constant0._Z14kernel_initialPfiiif:
	.zero		920


//--------------------- SYMBOLS --------------------------

	.type		.nv.reservedSmem.offset0,@object
	.size		.nv.reservedSmem.offset0,0x4
